	.headerflags	@"EF_CUDA_TEXMODE_UNIFIED EF_CUDA_64BIT_ADDRESS EF_CUDA_ACCELERATORS EF_CUDA_SM90 EF_CUDA_VIRTUAL_SM(EF_CUDA_SM90)"
	.elftype	@"ET_EXEC"


//--------------------- .nv.info                  --------------------------
	.section	.nv.info,"",@"SHT_CUDA_INFO"
	.align	4


	//----- nvinfo : EIATTR_REGCOUNT
	.align		4
        /*0000*/ 	.byte	0x04, 0x2f
        /*0002*/ 	.short	(.L_1 - .L_0)
	.align		4
.L_0:
        /*0004*/ 	.word	index@(triton_poi_fused_add_18)
        /*0008*/ 	.word	0x0000000e


	//----- nvinfo : EIATTR_MIN_STACK_SIZE
	.align		4
.L_1:
        /*000c*/ 	.byte	0x04, 0x12
        /*000e*/ 	.short	(.L_3 - .L_2)
	.align		4
.L_2:
        /*0010*/ 	.word	index@(triton_poi_fused_add_18)
        /*0014*/ 	.word	0x00000000


	//----- nvinfo : EIATTR_FRAME_SIZE
	.align		4
.L_3:
        /*0018*/ 	.byte	0x04, 0x11
        /*001a*/ 	.short	(.L_5 - .L_4)
	.align		4
.L_4:
        /*001c*/ 	.word	index@(triton_poi_fused_add_18)
        /*0020*/ 	.word	0x00000000


	//----- nvinfo : EIATTR_MIN_STACK_SIZE
	.align		4
.L_5:
        /*0024*/ 	.byte	0x04, 0x12
        /*0026*/ 	.short	(.L_7 - .L_6)
	.align		4
.L_6:
        /*0028*/ 	.word	index@(triton_poi_fused_add_18)
        /*002c*/ 	.word	0x00000000
.L_7:


//--------------------- .nv.info.triton_poi_fused_add_18 --------------------------
	.section	.nv.info.triton_poi_fused_add_18,"",@"SHT_CUDA_INFO"
	.sectionflags	@""
	.align	4


	//----- nvinfo : EIATTR_CUDA_API_VERSION
	.align		4
        /*0000*/ 	.byte	0x04, 0x37
        /*0002*/ 	.short	(.L_9 - .L_8)
.L_8:
        /*0004*/ 	.word	0x0000007c


	//----- nvinfo : EIATTR_KPARAM_INFO
	.align		4
.L_9:
        /*0008*/ 	.byte	0x04, 0x17
        /*000a*/ 	.short	(.L_11 - .L_10)
.L_10:
        /*000c*/ 	.word	0x00000000
        /*0010*/ 	.short	0x0003
        /*0012*/ 	.short	0x0018
        /*0014*/ 	.byte	0x00, 0xf0, 0x11, 0x00


	//----- nvinfo : EIATTR_KPARAM_INFO
	.align		4
.L_11:
        /*0018*/ 	.byte	0x04, 0x17
        /*001a*/ 	.short	(.L_13 - .L_12)
.L_12:
        /*001c*/ 	.word	0x00000000
        /*0020*/ 	.short	0x0002
        /*0022*/ 	.short	0x0010
        /*0024*/ 	.byte	0x00, 0xf4, 0x21, 0x00


	//----- nvinfo : EIATTR_KPARAM_INFO
	.align		4
.L_13:
        /*0028*/ 	.byte	0x04, 0x17
        /*002a*/ 	.short	(.L_15 - .L_14)
.L_14:
        /*002c*/ 	.word	0x00000000
        /*0030*/ 	.short	0x0001
        /*0032*/ 	.short	0x0008
        /*0034*/ 	.byte	0x00, 0xf4, 0x21, 0x00


	//----- nvinfo : EIATTR_KPARAM_INFO
	.align		4
.L_15:
        /*0038*/ 	.byte	0x04, 0x17
        /*003a*/ 	.short	(.L_17 - .L_16)
.L_16:
        /*003c*/ 	.word	0x00000000
        /*0040*/ 	.short	0x0000
        /*0042*/ 	.short	0x0000
        /*0044*/ 	.byte	0x00, 0xf4, 0x21, 0x00


	//----- nvinfo : EIATTR_SPARSE_MMA_MASK
	.align		4
.L_17:
        /*0048*/ 	.byte	0x03, 0x50
        /*004a*/ 	.short	0x0000


	//----- nvinfo : EIATTR_MAXREG_COUNT
	.align		4
        /*004c*/ 	.byte	0x03, 0x1b
        /*004e*/ 	.short	0x00ff


	//----- nvinfo : EIATTR_EXIT_INSTR_OFFSETS
	.align		4
        /*0050*/ 	.byte	0x04, 0x1c
        /*0052*/ 	.short	(.L_19 - .L_18)


	//   ....[0]....
.L_18:
        /*0054*/ 	.word	0x00000150


	//   ....[1]....
        /*0058*/ 	.word	0x00000170


	//----- nvinfo : EIATTR_REQNTID
	.align		4
.L_19:
        /*005c*/ 	.byte	0x04, 0x10
        /*005e*/ 	.short	(.L_21 - .L_20)
.L_20:
        /*0060*/ 	.word	0x00000080
        /*0064*/ 	.word	0x00000001
        /*0068*/ 	.word	0x00000001


	//----- nvinfo : EIATTR_CBANK_PARAM_SIZE
	.align		4
.L_21:
        /*006c*/ 	.byte	0x03, 0x19
        /*006e*/ 	.short	0x001c


	//----- nvinfo : EIATTR_PARAM_CBANK
	.align		4
        /*0070*/ 	.byte	0x04, 0x0a
        /*0072*/ 	.short	(.L_23 - .L_22)
	.align		4
.L_22:
        /*0074*/ 	.word	index@(.nv.constant0.triton_poi_fused_add_18)
        /*0078*/ 	.short	0x0210
        /*007a*/ 	.short	0x001c


	//----- nvinfo : EIATTR_SW_WAR
	.align		4
.L_23:
        /*007c*/ 	.byte	0x04, 0x36
        /*007e*/ 	.short	(.L_25 - .L_24)
.L_24:
        /*0080*/ 	.word	0x00000008
.L_25:


//--------------------- .nv.callgraph             --------------------------
	.section	.nv.callgraph,"",@"SHT_CUDA_CALLGRAPH"
	.align	4
	.sectionentsize	8
	.align		4
        /*0000*/ 	.word	0x00000000
	.align		4
        /*0004*/ 	.word	0xffffffff
	.align		4
        /*0008*/ 	.word	0x00000000
	.align		4
        /*000c*/ 	.word	0xfffffffe
	.align		4
        /*0010*/ 	.word	0x00000000
	.align		4
        /*0014*/ 	.word	0xfffffffd
	.align		4
        /*0018*/ 	.word	0x00000000
	.align		4
        /*001c*/ 	.word	0xfffffffc


//--------------------- .text.triton_poi_fused_add_18 --------------------------
	.section	.text.triton_poi_fused_add_18,"ax",@progbits
	.align	128
        .global         triton_poi_fused_add_18
        .type           triton_poi_fused_add_18,@function
        .size           triton_poi_fused_add_18,(.L_x_1 - triton_poi_fused_add_18)
        .other          triton_poi_fused_add_18,@"STO_CUDA_ENTRY STV_DEFAULT"
triton_poi_fused_add_18:
.text.triton_poi_fused_add_18:
[----:B------:R-:W0:Y:S02]  /*0000*/  LDC R1, c[0x0][0x28] ;  /* 0x00000a00ff017b82 */ /* 0x000e240000000800 */
[----:B------:R-:W1:Y:S01]  /*0010*/  S2R R0, SR_TID.X ;  /* 0x0000000000007919 */ /* 0x000e620000002100 */
[----:B------:R-:W2:Y:S01]  /*0020*/  LDC.64 R4, c[0x0][0x218] ;  /* 0x00008600ff047b82 */ /* 0x000ea20000000a00 */
[----:B------:R-:W-:Y:S01]  /*0030*/  HFMA2.MMA R8, -RZ, RZ, 0, 0 ;  /* 0x00000000ff087435 */ /* 0x000fe200000001ff */
[----:B------:R-:W-:Y:S01]  /*0040*/  MOV R11, RZ ;  /* 0x000000ff000b7202 */ /* 0x000fe20000000f00 */
[----:B------:R-:W3:Y:S01]  /*0050*/  S2R R9, SR_CTAID.X ;  /* 0x0000000000097919 */ /* 0x000ee20000002500 */
[----:B------:R-:W-:-:S04]  /*0060*/  ULDC.64 UR4, c[0x0][0x208] ;  /* 0x0000820000047ab9 */ /* 0x000fc80000000a00 */
[----:B------:R-:W4:Y:S08]  /*0070*/  LDC.64 R6, c[0x0][0x220] ;  /* 0x00008800ff067b82 */ /* 0x000f300000000a00 */
[----:B------:R-:W5:Y:S01]  /*0080*/  LDC.64 R2, c[0x0][0x210] ;  /* 0x00008400ff027b82 */ /* 0x000f620000000a00 */
[----:B-1----:R-:W-:-:S04]  /*0090*/  LOP3.LUT R0, R0, 0x7f, RZ, 0xc0, !PT ;  /* 0x0000007f00007812 */ /* 0x002fc800078ec0ff */
[----:B---3--:R-:W-:-:S04]  /*00a0*/  LEA R9, R9, R0, 0x7 ;  /* 0x0000000009097211 */ /* 0x008fc800078e38ff */
[C---:B------:R-:W-:Y:S01]  /*00b0*/  ISETP.GE.AND P0, PT, R9.reuse, 0x400, PT ;  /* 0x000004000900780c */ /* 0x040fe20003f06270 */
[----:B------:R-:W-:Y:S01]  /*00c0*/  HFMA2.MMA R0, -RZ, RZ, 0, 0 ;  /* 0x00000000ff007435 */ /* 0x000fe200000001ff */
[----:B--2---:R-:W-:-:S04]  /*00d0*/  IMAD.WIDE R4, R9, 0x4, R4 ;  /* 0x0000000409047825 */ /* 0x004fc800078e0204 */
[----:B----4-:R-:W-:-:S04]  /*00e0*/  IMAD.WIDE R6, R9, 0x4, R6 ;  /* 0x0000000409067825 */ /* 0x010fc800078e0206 */
[----:B-----5:R-:W-:-:S03]  /*00f0*/  IMAD.WIDE R2, R9, 0x4, R2 ;  /* 0x0000000409027825 */ /* 0x020fc600078e0202 */
[----:B------:R-:W2:Y:S04]  /*0100*/  @!P0 LDG.E R8, desc[UR4][R4.64] ;  /* 0x0000000404088981 */ /* 0x000ea8000c1e1900 */
[----:B------:R-:W2:Y:S04]  /*0110*/  @!P0 LDG.E R11, desc[UR4][R6.64] ;  /* 0x00000004060b8981 */ /* 0x000ea8000c1e1900 */
[----:B------:R-:W3:Y:S01]  /*0120*/  @!P0 LDG.E R0, desc[UR4][R2.64] ;  /* 0x0000000402008981 */ /* 0x000ee2000c1e1900 */
[----:B--2---:R-:W-:-:S04]  /*0130*/  FADD R11, R11, R8 ;  /* 0x000000080b0b7221 */ /* 0x004fc80000000000 */
[----:B---3--:R-:W-:Y:S01]  /*0140*/  FADD R11, R11, R0 ;  /* 0x000000000b0b7221 */ /* 0x008fe20000000000 */
[----:B------:R-:W-:Y:S06]  /*0150*/  @P0 EXIT ;  /* 0x000000000000094d */ /* 0x000fec0003800000 */
[----:B------:R-:W-:Y:S01]  /*0160*/  STG.E desc[UR4][R2.64], R11 ;  /* 0x0000000b02007986 */ /* 0x000fe2000c101904 */
[----:B------:R-:W-:Y:S05]  /*0170*/  EXIT ;  /* 0x000000000000794d */ /* 0x000fea0003800000 */
.L_x_0:
[----:B------:R-:W-:-:S00]  /*0180*/  BRA `(.L_x_0) ;  /* 0xfffffffc00fc7947 */ /* 0x000fc0000383ffff */
[----:B------:R-:W-:-:S00]  /*0190*/  NOP ;  /* 0x0000000000007918 */ /* 0x000fc00000000000 */
        /* <DEDUP_REMOVED lines=14> */
.L_x_1:


//--------------------- .nv.constant0.triton_poi_fused_add_18 --------------------------
	.section	.nv.constant0.triton_poi_fused_add_18,"a",@progbits
	.sectionflags	@""
	.align	4
.nv.constant0.triton_poi_fused_add_18:
	.zero		556
